	.headerflags	@"EF_CUDA_TEXMODE_UNIFIED EF_CUDA_64BIT_ADDRESS EF_CUDA_ACCELERATORS EF_CUDA_SM90 EF_CUDA_VIRTUAL_SM(EF_CUDA_SM90)"
	.elftype	@"ET_EXEC"


//--------------------- .nv.info                  --------------------------
	.section	.nv.info,"",@"SHT_CUDA_INFO"
	.align	4


	//----- nvinfo : EIATTR_REGCOUNT
	.align		4
        /*0000*/ 	.byte	0x04, 0x2f
        /*0002*/ 	.short	(.L_1 - .L_0)
	.align		4
.L_0:
        /*0004*/ 	.word	index@(triton_poi_fused_convolution_28)
        /*0008*/ 	.word	0x0000000c


	//----- nvinfo : EIATTR_MIN_STACK_SIZE
	.align		4
.L_1:
        /*000c*/ 	.byte	0x04, 0x12
        /*000e*/ 	.short	(.L_3 - .L_2)
	.align		4
.L_2:
        /*0010*/ 	.word	index@(triton_poi_fused_convolution_28)
        /*0014*/ 	.word	0x00000000


	//----- nvinfo : EIATTR_FRAME_SIZE
	.align		4
.L_3:
        /*0018*/ 	.byte	0x04, 0x11
        /*001a*/ 	.short	(.L_5 - .L_4)
	.align		4
.L_4:
        /*001c*/ 	.word	index@(triton_poi_fused_convolution_28)
        /*0020*/ 	.word	0x00000000


	//----- nvinfo : EIATTR_MIN_STACK_SIZE
	.align		4
.L_5:
        /*0024*/ 	.byte	0x04, 0x12
        /*0026*/ 	.short	(.L_7 - .L_6)
	.align		4
.L_6:
        /*0028*/ 	.word	index@(triton_poi_fused_convolution_28)
        /*002c*/ 	.word	0x00000000
.L_7:


//--------------------- .nv.info.triton_poi_fused_convolution_28 --------------------------
	.section	.nv.info.triton_poi_fused_convolution_28,"",@"SHT_CUDA_INFO"
	.sectionflags	@""
	.align	4


	//----- nvinfo : EIATTR_CUDA_API_VERSION
	.align		4
        /*0000*/ 	.byte	0x04, 0x37
        /*0002*/ 	.short	(.L_9 - .L_8)
.L_8:
        /*0004*/ 	.word	0x0000007c


	//----- nvinfo : EIATTR_KPARAM_INFO
	.align		4
.L_9:
        /*0008*/ 	.byte	0x04, 0x17
        /*000a*/ 	.short	(.L_11 - .L_10)
.L_10:
        /*000c*/ 	.word	0x00000000
        /*0010*/ 	.short	0x0002
        /*0012*/ 	.short	0x0010
        /*0014*/ 	.byte	0x00, 0xf0, 0x11, 0x00


	//----- nvinfo : EIATTR_KPARAM_INFO
	.align		4
.L_11:
        /*0018*/ 	.byte	0x04, 0x17
        /*001a*/ 	.short	(.L_13 - .L_12)
.L_12:
        /*001c*/ 	.word	0x00000000
        /*0020*/ 	.short	0x0001
        /*0022*/ 	.short	0x0008
        /*0024*/ 	.byte	0x00, 0xf4, 0x21, 0x00


	//----- nvinfo : EIATTR_KPARAM_INFO
	.align		4
.L_13:
        /*0028*/ 	.byte	0x04, 0x17
        /*002a*/ 	.short	(.L_15 - .L_14)
.L_14:
        /*002c*/ 	.word	0x00000000
        /*0030*/ 	.short	0x0000
        /*0032*/ 	.short	0x0000
        /*0034*/ 	.byte	0x00, 0xf4, 0x21, 0x00


	//----- nvinfo : EIATTR_SPARSE_MMA_MASK
	.align		4
.L_15:
        /*0038*/ 	.byte	0x03, 0x50
        /*003a*/ 	.short	0x0000


	//----- nvinfo : EIATTR_MAXREG_COUNT
	.align		4
        /*003c*/ 	.byte	0x03, 0x1b
        /*003e*/ 	.short	0x00ff


	//----- nvinfo : EIATTR_EXIT_INSTR_OFFSETS
	.align		4
        /*0040*/ 	.byte	0x04, 0x1c
        /*0042*/ 	.short	(.L_17 - .L_16)


	//   ....[0]....
.L_16:
        /*0044*/ 	.word	0x00000170


	//----- nvinfo : EIATTR_REQNTID
	.align		4
.L_17:
        /*0048*/ 	.byte	0x04, 0x10
        /*004a*/ 	.short	(.L_19 - .L_18)
.L_18:
        /*004c*/ 	.word	0x00000100
        /*0050*/ 	.word	0x00000001
        /*0054*/ 	.word	0x00000001


	//----- nvinfo : EIATTR_CBANK_PARAM_SIZE
	.align		4
.L_19:
        /*0058*/ 	.byte	0x03, 0x19
        /*005a*/ 	.short	0x0014


	//----- nvinfo : EIATTR_PARAM_CBANK
	.align		4
        /*005c*/ 	.byte	0x04, 0x0a
        /*005e*/ 	.short	(.L_21 - .L_20)
	.align		4
.L_20:
        /*0060*/ 	.word	index@(.nv.constant0.triton_poi_fused_convolution_28)
        /*0064*/ 	.short	0x0210
        /*0066*/ 	.short	0x0014


	//----- nvinfo : EIATTR_SW_WAR
	.align		4
.L_21:
        /*0068*/ 	.byte	0x04, 0x36
        /*006a*/ 	.short	(.L_23 - .L_22)
.L_22:
        /*006c*/ 	.word	0x00000008
.L_23:


//--------------------- .nv.callgraph             --------------------------
	.section	.nv.callgraph,"",@"SHT_CUDA_CALLGRAPH"
	.align	4
	.sectionentsize	8
	.align		4
        /*0000*/ 	.word	0x00000000
	.align		4
        /*0004*/ 	.word	0xffffffff
	.align		4
        /*0008*/ 	.word	0x00000000
	.align		4
        /*000c*/ 	.word	0xfffffffe
	.align		4
        /*0010*/ 	.word	0x00000000
	.align		4
        /*0014*/ 	.word	0xfffffffd
	.align		4
        /*0018*/ 	.word	0x00000000
	.align		4
        /*001c*/ 	.word	0xfffffffc


//--------------------- .text.triton_poi_fused_convolution_28 --------------------------
	.section	.text.triton_poi_fused_convolution_28,"ax",@progbits
	.align	128
        .global         triton_poi_fused_convolution_28
        .type           triton_poi_fused_convolution_28,@function
        .size           triton_poi_fused_convolution_28,(.L_x_1 - triton_poi_fused_convolution_28)
        .other          triton_poi_fused_convolution_28,@"STO_CUDA_ENTRY STV_DEFAULT"
triton_poi_fused_convolution_28:
.text.triton_poi_fused_convolution_28:
[----:B------:R-:W-:Y:S01]  /*0000*/  LDC R1, c[0x0][0x28] ;  /* 0x00000a00ff017b82 */ /* 0x000fe20000000800 */
[----:B------:R-:W1:Y:S07]  /*0010*/  S2R R0, SR_TID.X ;  /* 0x0000000000007919 */ /* 0x000e6e0000002100 */
[----:B------:R-:W2:Y:S01]  /*0020*/  LDC.64 R4, c[0x0][0x218] ;  /* 0x00008600ff047b82 */ /* 0x000ea20000000a00 */
[----:B------:R-:W-:Y:S01]  /*0030*/  ULDC.64 UR4, c[0x0][0x208] ;  /* 0x0000820000047ab9 */ /* 0x000fe20000000a00 */
[----:B------:R-:W3:Y:S06]  /*0040*/  S2R R7, SR_CTAID.X ;  /* 0x0000000000077919 */ /* 0x000eec0000002500 */
[----:B------:R-:W4:Y:S01]  /*0050*/  LDC.64 R2, c[0x0][0x210] ;  /* 0x00008400ff027b82 */ /* 0x000f220000000a00 */
[----:B-1----:R-:W-:Y:S01]  /*0060*/  IMAD.SHL.U32 R0, R0, 0x2, RZ ;  /* 0x0000000200007824 */ /* 0x002fe200078e00ff */
[----:B---3--:R-:W-:-:S04]  /*0070*/  SHF.R.S32.HI R6, RZ, 0x16, R7 ;  /* 0x00000016ff067819 */ /* 0x008fc80000011407 */
[----:B------:R-:W-:Y:S02]  /*0080*/  LOP3.LUT R0, R0, 0x1fe, RZ, 0xc0, !PT ;  /* 0x000001fe00007812 */ /* 0x000fe400078ec0ff */
[----:B------:R-:W-:-:S03]  /*0090*/  SGXT R6, R6, 0x1 ;  /* 0x000000010606781a */ /* 0x000fc60000000200 */
[----:B------:R-:W-:-:S04]  /*00a0*/  IMAD R7, R7, 0x200, R0 ;  /* 0x0000020007077824 */ /* 0x000fc800078e0200 */
[----:B----4-:R-:W-:Y:S01]  /*00b0*/  IMAD.WIDE R2, R7, 0x4, R2 ;  /* 0x0000000407027825 */ /* 0x010fe200078e0202 */
[----:B------:R-:W-:-:S04]  /*00c0*/  LEA.HI R6, R6, R7, RZ, 0x8 ;  /* 0x0000000706067211 */ /* 0x000fc800078f40ff */
[----:B------:R-:W-:-:S04]  /*00d0*/  SHF.R.S32.HI R6, RZ, 0x8, R6 ;  /* 0x00000008ff067819 */ /* 0x000fc80000011406 */
[----:B------:R-:W-:-:S04]  /*00e0*/  LEA.HI R0, R6, R6, RZ, 0x7 ;  /* 0x0000000606007211 */ /* 0x000fc800078f38ff */
[----:B------:R-:W-:-:S05]  /*00f0*/  LOP3.LUT R9, R0, 0xffffff80, RZ, 0xc0, !PT ;  /* 0xffffff8000097812 */ /* 0x000fca00078ec0ff */
[----:B------:R-:W-:Y:S02]  /*0100*/  IMAD.IADD R9, R6, 0x1, -R9 ;  /* 0x0000000106097824 */ /* 0x000fe400078e0a09 */
[----:B------:R-:W3:Y:S02]  /*0110*/  LDG.E.64 R6, desc[UR4][R2.64] ;  /* 0x0000000402067981 */ /* 0x000ee4000c1e1b00 */
[----:B--2---:R-:W-:-:S06]  /*0120*/  IMAD.WIDE R4, R9, 0x4, R4 ;  /* 0x0000000409047825 */ /* 0x004fcc00078e0204 */
[----:B------:R-:W3:Y:S02]  /*0130*/  LDG.E.EL R4, desc[UR4][R4.64] ;  /* 0x0000000404047981 */ /* 0x000ee4000c2e1900 */
[--C-:B---3--:R-:W-:Y:S01]  /*0140*/  FADD R6, R6, R4.reuse ;  /* 0x0000000406067221 */ /* 0x108fe20000000000 */
[----:B------:R-:W-:-:S05]  /*0150*/  FADD R7, R7, R4 ;  /* 0x0000000407077221 */ /* 0x000fca0000000000 */
[----:B------:R-:W-:Y:S01]  /*0160*/  STG.E.64 desc[UR4][R2.64], R6 ;  /* 0x0000000602007986 */ /* 0x000fe2000c101b04 */
[----:B------:R-:W-:Y:S05]  /*0170*/  EXIT ;  /* 0x000000000000794d */ /* 0x000fea0003800000 */
.L_x_0:
[----:B------:R-:W-:-:S00]  /*0180*/  BRA `(.L_x_0) ;  /* 0xfffffffc00fc7947 */ /* 0x000fc0000383ffff */
[----:B------:R-:W-:-:S00]  /*0190*/  NOP ;  /* 0x0000000000007918 */ /* 0x000fc00000000000 */
        /* <DEDUP_REMOVED lines=14> */
.L_x_1:


//--------------------- .nv.constant0.triton_poi_fused_convolution_28 --------------------------
	.section	.nv.constant0.triton_poi_fused_convolution_28,"a",@progbits
	.sectionflags	@""
	.align	4
.nv.constant0.triton_poi_fused_convolution_28:
	.zero		548
